//
// Generated by NVIDIA NVVM Compiler
//
// Compiler Build ID: CL-36424714
// Cuda compilation tools, release 13.0, V13.0.88
// Based on NVVM 20.0.0
//

.version 9.0
.target sm_100
.address_size 64

	// .globl	_Z14dot_prod_naivePfS_S_i
.extern .shared .align 16 .b8 sdata[];

.visible .entry _Z14dot_prod_naivePfS_S_i(
	.param .u64 .ptr .align 1 _Z14dot_prod_naivePfS_S_i_param_0,
	.param .u64 .ptr .align 1 _Z14dot_prod_naivePfS_S_i_param_1,
	.param .u64 .ptr .align 1 _Z14dot_prod_naivePfS_S_i_param_2,
	.param .u32 _Z14dot_prod_naivePfS_S_i_param_3
)
{
	.reg .pred 	%p<2>;
	.reg .b32 	%r<6>;
	.reg .b32 	%f<5>;
	.reg .b64 	%rd<10>;

	ld.param.u64 	%rd1, [_Z14dot_prod_naivePfS_S_i_param_0];
	ld.param.u64 	%rd2, [_Z14dot_prod_naivePfS_S_i_param_1];
	ld.param.u64 	%rd3, [_Z14dot_prod_naivePfS_S_i_param_2];
	ld.param.u32 	%r2, [_Z14dot_prod_naivePfS_S_i_param_3];
	mov.u32 	%r3, %ntid.x;
	mov.u32 	%r4, %ctaid.x;
	mov.u32 	%r5, %tid.x;
	mad.lo.s32 	%r1, %r3, %r4, %r5;
	setp.ge.s32 	%p1, %r1, %r2;
	@%p1 bra 	$L__BB0_2;
	cvta.to.global.u64 	%rd4, %rd1;
	cvta.to.global.u64 	%rd5, %rd2;
	cvta.to.global.u64 	%rd6, %rd3;
	mul.wide.s32 	%rd7, %r1, 4;
	add.s64 	%rd8, %rd4, %rd7;
	ld.global.f32 	%f1, [%rd8];
	add.s64 	%rd9, %rd5, %rd7;
	ld.global.f32 	%f2, [%rd9];
	mul.f32 	%f3, %f1, %f2;
	atom.global.add.f32 	%f4, [%rd6], %f3;
$L__BB0_2:
	ret;

}
	// .globl	_Z8dot_prodPfS_S_i
.visible .entry _Z8dot_prodPfS_S_i(
	.param .u64 .ptr .align 1 _Z8dot_prodPfS_S_i_param_0,
	.param .u64 .ptr .align 1 _Z8dot_prodPfS_S_i_param_1,
	.param .u64 .ptr .align 1 _Z8dot_prodPfS_S_i_param_2,
	.param .u32 _Z8dot_prodPfS_S_i_param_3
)
{
	.reg .pred 	%p<6>;
	.reg .b32 	%r<14>;
	.reg .b32 	%f<11>;
	.reg .b64 	%rd<12>;

	ld.param.u64 	%rd1, [_Z8dot_prodPfS_S_i_param_0];
	ld.param.u64 	%rd2, [_Z8dot_prodPfS_S_i_param_1];
	ld.param.u64 	%rd3, [_Z8dot_prodPfS_S_i_param_2];
	ld.param.u32 	%r8, [_Z8dot_prodPfS_S_i_param_3];
	mov.u32 	%r13, %ntid.x;
	mov.u32 	%r2, %ctaid.x;
	mov.u32 	%r3, %tid.x;
	mad.lo.s32 	%r4, %r13, %r2, %r3;
	setp.ge.s32 	%p1, %r4, %r8;
	mov.f32 	%f10, 0f00000000;
	@%p1 bra 	$L__BB1_2;
	cvta.to.global.u64 	%rd4, %rd1;
	cvta.to.global.u64 	%rd5, %rd2;
	mul.wide.s32 	%rd6, %r4, 4;
	add.s64 	%rd7, %rd4, %rd6;
	ld.global.f32 	%f4, [%rd7];
	add.s64 	%rd8, %rd5, %rd6;
	ld.global.f32 	%f5, [%rd8];
	mul.f32 	%f10, %f4, %f5;
$L__BB1_2:
	shl.b32 	%r9, %r3, 2;
	mov.u32 	%r10, sdata;
	add.s32 	%r5, %r10, %r9;
	st.shared.f32 	[%r5], %f10;
	bar.sync 	0;
	setp.lt.u32 	%p2, %r13, 2;
	@%p2 bra 	$L__BB1_6;
$L__BB1_3:
	shr.u32 	%r7, %r13, 1;
	setp.ge.u32 	%p3, %r3, %r7;
	@%p3 bra 	$L__BB1_5;
	shl.b32 	%r11, %r7, 2;
	add.s32 	%r12, %r5, %r11;
	ld.shared.f32 	%f6, [%r12];
	ld.shared.f32 	%f7, [%r5];
	add.f32 	%f8, %f6, %f7;
	st.shared.f32 	[%r5], %f8;
$L__BB1_5:
	bar.sync 	0;
	setp.gt.u32 	%p4, %r13, 3;
	mov.u32 	%r13, %r7;
	@%p4 bra 	$L__BB1_3;
$L__BB1_6:
	setp.ne.s32 	%p5, %r3, 0;
	@%p5 bra 	$L__BB1_8;
	ld.shared.f32 	%f9, [sdata];
	cvta.to.global.u64 	%rd9, %rd3;
	mul.wide.u32 	%rd10, %r2, 4;
	add.s64 	%rd11, %rd9, %rd10;
	st.global.f32 	[%rd11], %f9;
$L__BB1_8:
	ret;

}


// ===== COMPILED SASS (sm_100) =====

	.target	sm_100

	.elftype	@"ET_EXEC"


//--------------------- .note.nv.tkinfo           --------------------------
	.section	.note.nv.tkinfo,"",@"SHT_NOTE"
	.sectionflags	@"SHF_NOTE_NV_TKINFO"
	.tkinfo
        /*0018*/ 	.word	0x00000002
        /*0030*/ 	.string	""
        /*0030*/ 	.string	"ptxas"
        /*0030*/ 	.string	"Cuda compilation tools, release 13.0, V13.0.88"
        /*0030*/ 	.string	"Build cuda_13.0.r13.0/compiler.36424714_0"
        /*0030*/ 	.string	"-arch sm_100 -m 64 "



//--------------------- .note.nv.cuinfo           --------------------------
	.section	.note.nv.cuinfo,"",@"SHT_NOTE"
	.sectionflags	@"SHF_NOTE_NV_CUINFO"
        /*0018*/ 	.short	0x0002
        /*001a*/ 	.short	0x0064
        /*001c*/ 	.short	0x0082
	.zero		2


//--------------------- .nv.info                  --------------------------
	.section	.nv.info,"",@"SHT_CUDA_INFO"
	.align	4


	//----- nvinfo : EIATTR_REGCOUNT
	.align		4
        /*0000*/ 	.byte	0x04, 0x2f
        /*0002*/ 	.short	(.L_1 - .L_0)
	.align		4
.L_0:
        /*0004*/ 	.word	index@(_Z14dot_prod_naivePfS_S_i)
        /*0008*/ 	.word	0x0000000c


	//----- nvinfo : EIATTR_FRAME_SIZE
	.align		4
.L_1:
        /*000c*/ 	.byte	0x04, 0x11
        /*000e*/ 	.short	(.L_3 - .L_2)
	.align		4
.L_2:
        /*0010*/ 	.word	index@(_Z14dot_prod_naivePfS_S_i)
        /*0014*/ 	.word	0x00000000


	//----- nvinfo : EIATTR_REGCOUNT
	.align		4
.L_3:
        /*0018*/ 	.byte	0x04, 0x2f
        /*001a*/ 	.short	(.L_5 - .L_4)
	.align		4
.L_4:
        /*001c*/ 	.word	index@(_Z8dot_prodPfS_S_i)
        /*0020*/ 	.word	0x0000000c


	//----- nvinfo : EIATTR_FRAME_SIZE
	.align		4
.L_5:
        /*0024*/ 	.byte	0x04, 0x11
        /*0026*/ 	.short	(.L_7 - .L_6)
	.align		4
.L_6:
        /*0028*/ 	.word	index@(_Z8dot_prodPfS_S_i)
        /*002c*/ 	.word	0x00000000


	//----- nvinfo : EIATTR_MIN_STACK_SIZE
	.align		4
.L_7:
        /*0030*/ 	.byte	0x04, 0x12
        /*0032*/ 	.short	(.L_9 - .L_8)
	.align		4
.L_8:
        /*0034*/ 	.word	index@(_Z8dot_prodPfS_S_i)
        /*0038*/ 	.word	0x00000000


	//----- nvinfo : EIATTR_MIN_STACK_SIZE
	.align		4
.L_9:
        /*003c*/ 	.byte	0x04, 0x12
        /*003e*/ 	.short	(.L_11 - .L_10)
	.align		4
.L_10:
        /*0040*/ 	.word	index@(_Z14dot_prod_naivePfS_S_i)
        /*0044*/ 	.word	0x00000000
.L_11:


//--------------------- .nv.compat                --------------------------
	.section	.nv.compat,"",@"SHT_CUDA_COMPAT_INFO"
	.align	4
        /*0000*/ 	.byte	0x02, 0x09, 0x00, 0x00, 0x02, 0x02, 0x01, 0x00, 0x02, 0x05, 0x05, 0x00, 0x03, 0x07, 0x01, 0x01
        /*0010*/ 	.byte	0x02, 0x03, 0x00, 0x00, 0x02, 0x06, 0x01, 0x00, 0x04, 0x0b, 0x08, 0x00, 0x09, 0x00, 0x00, 0x00
        /*0020*/ 	.byte	0x00, 0x00, 0x00, 0x00


//--------------------- .nv.info._Z8dot_prodPfS_S_i --------------------------
	.section	.nv.info._Z8dot_prodPfS_S_i,"",@"SHT_CUDA_INFO"
	.sectionflags	@""
	.align	4


	//----- nvinfo : EIATTR_CUDA_API_VERSION
	.align		4
        /*0000*/ 	.byte	0x04, 0x37
        /*0002*/ 	.short	(.L_13 - .L_12)
.L_12:
        /*0004*/ 	.word	0x00000082


	//----- nvinfo : EIATTR_KPARAM_INFO
	.align		4
.L_13:
        /*0008*/ 	.byte	0x04, 0x17
        /*000a*/ 	.short	(.L_15 - .L_14)
.L_14:
        /*000c*/ 	.word	0x00000000
        /*0010*/ 	.short	0x0003
        /*0012*/ 	.short	0x0018
        /*0014*/ 	.byte	0x00, 0xf0, 0x11, 0x00


	//----- nvinfo : EIATTR_KPARAM_INFO
	.align		4
.L_15:
        /*0018*/ 	.byte	0x04, 0x17
        /*001a*/ 	.short	(.L_17 - .L_16)
.L_16:
        /*001c*/ 	.word	0x00000000
        /*0020*/ 	.short	0x0002
        /*0022*/ 	.short	0x0010
        /*0024*/ 	.byte	0x00, 0xf5, 0x21, 0x00


	//----- nvinfo : EIATTR_KPARAM_INFO
	.align		4
.L_17:
        /*0028*/ 	.byte	0x04, 0x17
        /*002a*/ 	.short	(.L_19 - .L_18)
.L_18:
        /*002c*/ 	.word	0x00000000
        /*0030*/ 	.short	0x0001
        /*0032*/ 	.short	0x0008
        /*0034*/ 	.byte	0x00, 0xf5, 0x21, 0x00


	//----- nvinfo : EIATTR_KPARAM_INFO
	.align		4
.L_19:
        /*0038*/ 	.byte	0x04, 0x17
        /*003a*/ 	.short	(.L_21 - .L_20)
.L_20:
        /*003c*/ 	.word	0x00000000
        /*0040*/ 	.short	0x0000
        /*0042*/ 	.short	0x0000
        /*0044*/ 	.byte	0x00, 0xf5, 0x21, 0x00


	//----- nvinfo : EIATTR_SPARSE_MMA_MASK
	.align		4
.L_21:
        /*0048*/ 	.byte	0x03, 0x50
        /*004a*/ 	.short	0x0000


	//----- nvinfo : EIATTR_MAXREG_COUNT
	.align		4
        /*004c*/ 	.byte	0x03, 0x1b
        /*004e*/ 	.short	0x00ff


	//----- nvinfo : EIATTR_NUM_BARRIERS
	.align		4
        /*0050*/ 	.byte	0x02, 0x4c
        /*0052*/ 	.byte	0x01
	.zero		1


	//----- nvinfo : EIATTR_MERCURY_ISA_VERSION
	.align		4
        /*0054*/ 	.byte	0x03, 0x5f
        /*0056*/ 	.short	0x0101


	//----- nvinfo : EIATTR_VRC_CTA_INIT_COUNT
	.align		4
        /*0058*/ 	.byte	0x02, 0x4a
	.zero		1
	.zero		1


	//----- nvinfo : EIATTR_EXIT_INSTR_OFFSETS
	.align		4
        /*005c*/ 	.byte	0x04, 0x1c
        /*005e*/ 	.short	(.L_23 - .L_22)


	//   ....[0]....
.L_22:
        /*0060*/ 	.word	0x00000250


	//   ....[1]....
        /*0064*/ 	.word	0x000002d0


	//----- nvinfo : EIATTR_CBANK_PARAM_SIZE
	.align		4
.L_23:
        /*0068*/ 	.byte	0x03, 0x19
        /*006a*/ 	.short	0x001c


	//----- nvinfo : EIATTR_PARAM_CBANK
	.align		4
        /*006c*/ 	.byte	0x04, 0x0a
        /*006e*/ 	.short	(.L_25 - .L_24)
	.align		4
.L_24:
        /*0070*/ 	.word	index@(.nv.constant0._Z8dot_prodPfS_S_i)
        /*0074*/ 	.short	0x0380
        /*0076*/ 	.short	0x001c


	//----- nvinfo : EIATTR_SW_WAR
	.align		4
.L_25:
        /*0078*/ 	.byte	0x04, 0x36
        /*007a*/ 	.short	(.L_27 - .L_26)
.L_26:
        /*007c*/ 	.word	0x00000008
.L_27:


//--------------------- .nv.info._Z14dot_prod_naivePfS_S_i --------------------------
	.section	.nv.info._Z14dot_prod_naivePfS_S_i,"",@"SHT_CUDA_INFO"
	.sectionflags	@""
	.align	4


	//----- nvinfo : EIATTR_CUDA_API_VERSION
	.align		4
        /*0000*/ 	.byte	0x04, 0x37
        /*0002*/ 	.short	(.L_29 - .L_28)
.L_28:
        /*0004*/ 	.word	0x00000082


	//----- nvinfo : EIATTR_KPARAM_INFO
	.align		4
.L_29:
        /*0008*/ 	.byte	0x04, 0x17
        /*000a*/ 	.short	(.L_31 - .L_30)
.L_30:
        /*000c*/ 	.word	0x00000000
        /*0010*/ 	.short	0x0003
        /*0012*/ 	.short	0x0018
        /*0014*/ 	.byte	0x00, 0xf0, 0x11, 0x00


	//----- nvinfo : EIATTR_KPARAM_INFO
	.align		4
.L_31:
        /*0018*/ 	.byte	0x04, 0x17
        /*001a*/ 	.short	(.L_33 - .L_32)
.L_32:
        /*001c*/ 	.word	0x00000000
        /*0020*/ 	.short	0x0002
        /*0022*/ 	.short	0x0010
        /*0024*/ 	.byte	0x00, 0xf5, 0x21, 0x00


	//----- nvinfo : EIATTR_KPARAM_INFO
	.align		4
.L_33:
        /*0028*/ 	.byte	0x04, 0x17
        /*002a*/ 	.short	(.L_35 - .L_34)
.L_34:
        /*002c*/ 	.word	0x00000000
        /*0030*/ 	.short	0x0001
        /*0032*/ 	.short	0x0008
        /*0034*/ 	.byte	0x00, 0xf5, 0x21, 0x00


	//----- nvinfo : EIATTR_KPARAM_INFO
	.align		4
.L_35:
        /*0038*/ 	.byte	0x04, 0x17
        /*003a*/ 	.short	(.L_37 - .L_36)
.L_36:
        /*003c*/ 	.word	0x00000000
        /*0040*/ 	.short	0x0000
        /*0042*/ 	.short	0x0000
        /*0044*/ 	.byte	0x00, 0xf5, 0x21, 0x00


	//----- nvinfo : EIATTR_SPARSE_MMA_MASK
	.align		4
.L_37:
        /*0048*/ 	.byte	0x03, 0x50
        /*004a*/ 	.short	0x0000


	//----- nvinfo : EIATTR_MAXREG_COUNT
	.align		4
        /*004c*/ 	.byte	0x03, 0x1b
        /*004e*/ 	.short	0x00ff


	//----- nvinfo : EIATTR_MERCURY_ISA_VERSION
	.align		4
        /*0050*/ 	.byte	0x03, 0x5f
        /*0052*/ 	.short	0x0101


	//----- nvinfo : EIATTR_VRC_CTA_INIT_COUNT
	.align		4
        /*0054*/ 	.byte	0x02, 0x4a
	.zero		1
	.zero		1


	//----- nvinfo : EIATTR_EXIT_INSTR_OFFSETS
	.align		4
        /*0058*/ 	.byte	0x04, 0x1c
        /*005a*/ 	.short	(.L_39 - .L_38)


	//   ....[0]....
.L_38:
        /*005c*/ 	.word	0x00000070


	//   ....[1]....
        /*0060*/ 	.word	0x00000120


	//----- nvinfo : EIATTR_CBANK_PARAM_SIZE
	.align		4
.L_39:
        /*0064*/ 	.byte	0x03, 0x19
        /*0066*/ 	.short	0x001c


	//----- nvinfo : EIATTR_PARAM_CBANK
	.align		4
        /*0068*/ 	.byte	0x04, 0x0a
        /*006a*/ 	.short	(.L_41 - .L_40)
	.align		4
.L_40:
        /*006c*/ 	.word	index@(.nv.constant0._Z14dot_prod_naivePfS_S_i)
        /*0070*/ 	.short	0x0380
        /*0072*/ 	.short	0x001c


	//----- nvinfo : EIATTR_SW_WAR
	.align		4
.L_41:
        /*0074*/ 	.byte	0x04, 0x36
        /*0076*/ 	.short	(.L_43 - .L_42)
.L_42:
        /*0078*/ 	.word	0x00000008
.L_43:


//--------------------- .nv.callgraph             --------------------------
	.section	.nv.callgraph,"",@"SHT_CUDA_CALLGRAPH"
	.align	4
	.sectionentsize	8
	.align		4
        /*0000*/ 	.word	0x00000000
	.align		4
        /*0004*/ 	.word	0xffffffff
	.align		4
        /*0008*/ 	.word	0x00000000
	.align		4
        /*000c*/ 	.word	0xfffffffe
	.align		4
        /*0010*/ 	.word	0x00000000
	.align		4
        /*0014*/ 	.word	0xfffffffd
	.align		4
        /*0018*/ 	.word	0x00000000
	.align		4
        /*001c*/ 	.word	0xfffffffc


//--------------------- .text._Z8dot_prodPfS_S_i  --------------------------
	.section	.text._Z8dot_prodPfS_S_i,"ax",@progbits
	.align	128
        .global         _Z8dot_prodPfS_S_i
        .type           _Z8dot_prodPfS_S_i,@function
        .size           _Z8dot_prodPfS_S_i,(.L_x_4 - _Z8dot_prodPfS_S_i)
        .other          _Z8dot_prodPfS_S_i,@"STO_CUDA_ENTRY STV_DEFAULT"
_Z8dot_prodPfS_S_i:
.text._Z8dot_prodPfS_S_i:
[----:B------:R-:W-:Y:S01]  /*0000*/  LDC R1, c[0x0][0x37c] ;  /* 0x0000df00ff017b82 */ /* 0x000fe20000000800 */
[----:B------:R-:W0:Y:S01]  /*0010*/  S2R R9, SR_CTAID.X ;  /* 0x0000000000097919 */ /* 0x000e220000002500 */
[----:B------:R-:W0:Y:S06]  /*0020*/  LDCU UR8, c[0x0][0x360] ;  /* 0x00006c00ff0877ac */ /* 0x000e2c0008000800 */
[----:B------:R-:W1:Y:S01]  /*0030*/  LDC.64 R2, c[0x0][0x380] ;  /* 0x0000e000ff027b82 */ /* 0x000e620000000a00 */
[----:B------:R-:W0:Y:S01]  /*0040*/  S2R R8, SR_TID.X ;  /* 0x0000000000087919 */ /* 0x000e220000002100 */
[----:B------:R-:W2:Y:S01]  /*0050*/  LDCU UR4, c[0x0][0x398] ;  /* 0x00007300ff0477ac */ /* 0x000ea20008000800 */
[----:B------:R-:W3:Y:S05]  /*0060*/  LDCU.64 UR6, c[0x0][0x358] ;  /* 0x00006b00ff0677ac */ /* 0x000eea0008000a00 */
[----:B------:R-:W4:Y:S01]  /*0070*/  LDC.64 R4, c[0x0][0x388] ;  /* 0x0000e200ff047b82 */ /* 0x000f220000000a00 */
[----:B0-----:R-:W-:-:S05]  /*0080*/  IMAD R7, R9, UR8, R8 ;  /* 0x0000000809077c24 */ /* 0x001fca000f8e0208 */
[----:B--2---:R-:W-:-:S13]  /*0090*/  ISETP.GE.AND P1, PT, R7, UR4, PT ;  /* 0x0000000407007c0c */ /* 0x004fda000bf26270 */
[----:B-1----:R-:W-:-:S04]  /*00a0*/  @!P1 IMAD.WIDE R2, R7, 0x4, R2 ;  /* 0x0000000407029825 */ /* 0x002fc800078e0202 */
[----:B----4-:R-:W-:Y:S02]  /*00b0*/  @!P1 IMAD.WIDE R4, R7, 0x4, R4 ;  /* 0x0000000407049825 */ /* 0x010fe400078e0204 */
[----:B---3--:R-:W2:Y:S04]  /*00c0*/  @!P1 LDG.E R2, desc[UR6][R2.64] ;  /* 0x0000000602029981 */ /* 0x008ea8000c1e1900 */
[----:B------:R-:W2:Y:S01]  /*00d0*/  @!P1 LDG.E R5, desc[UR6][R4.64] ;  /* 0x0000000604059981 */ /* 0x000ea2000c1e1900 */
[----:B------:R-:W0:Y:S01]  /*00e0*/  S2UR UR5, SR_CgaCtaId ;  /* 0x00000000000579c3 */ /* 0x000e220000008800 */
[----:B------:R-:W-:Y:S01]  /*00f0*/  IMAD.U32 R0, RZ, RZ, UR8 ;  /* 0x00000008ff007e24 */ /* 0x000fe2000f8e00ff */
[----:B------:R-:W-:Y:S01]  /*0100*/  UMOV UR4, 0x400 ;  /* 0x0000040000047882 */ /* 0x000fe20000000000 */
[----:B------:R-:W-:-:S03]  /*0110*/  IMAD.MOV.U32 R6, RZ, RZ, RZ ;  /* 0x000000ffff067224 */ /* 0x000fc600078e00ff */
[----:B------:R-:W-:Y:S01]  /*0120*/  ISETP.GE.U32.AND P0, PT, R0, 0x2, PT ;  /* 0x000000020000780c */ /* 0x000fe20003f06070 */
[----:B0-----:R-:W-:-:S06]  /*0130*/  ULEA UR4, UR5, UR4, 0x18 ;  /* 0x0000000405047291 */ /* 0x001fcc000f8ec0ff */
[----:B------:R-:W-:Y:S01]  /*0140*/  LEA R7, R8, UR4, 0x2 ;  /* 0x0000000408077c11 */ /* 0x000fe2000f8e10ff */
[----:B--2---:R-:W-:Y:S01]  /*0150*/  @!P1 FMUL R6, R2, R5 ;  /* 0x0000000502069220 */ /* 0x004fe20000400000 */
[----:B------:R-:W-:-:S04]  /*0160*/  ISETP.NE.AND P1, PT, R8, RZ, PT ;  /* 0x000000ff0800720c */ /* 0x000fc80003f25270 */
[----:B------:R0:W-:Y:S01]  /*0170*/  STS [R7], R6 ;  /* 0x0000000607007388 */ /* 0x0001e20000000800 */
[----:B------:R-:W-:Y:S06]  /*0180*/  BAR.SYNC.DEFER_BLOCKING 0x0 ;  /* 0x0000000000007b1d */ /* 0x000fec0000010000 */
[----:B------:R-:W-:Y:S05]  /*0190*/  @!P0 BRA `(.L_x_0) ;  /* 0x00000000002c8947 */ /* 0x000fea0003800000 */
.L_x_1:
[----:B------:R-:W-:-:S04]  /*01a0*/  SHF.R.U32.HI R5, RZ, 0x1, R0 ;  /* 0x00000001ff057819 */ /* 0x000fc80000011600 */
[----:B------:R-:W-:-:S13]  /*01b0*/  ISETP.GE.U32.AND P0, PT, R8, R5, PT ;  /* 0x000000050800720c */ /* 0x000fda0003f06070 */
[----:B------:R-:W-:Y:S01]  /*01c0*/  @!P0 LEA R2, R5, R7, 0x2 ;  /* 0x0000000705028211 */ /* 0x000fe200078e10ff */
[----:B------:R-:W-:Y:S05]  /*01d0*/  @!P0 LDS R3, [R7] ;  /* 0x0000000007038984 */ /* 0x000fea0000000800 */
[----:B------:R-:W1:Y:S02]  /*01e0*/  @!P0 LDS R2, [R2] ;  /* 0x0000000002028984 */ /* 0x000e640000000800 */
[----:B-1----:R-:W-:-:S05]  /*01f0*/  @!P0 FADD R4, R2, R3 ;  /* 0x0000000302048221 */ /* 0x002fca0000000000 */
[----:B------:R1:W-:Y:S01]  /*0200*/  @!P0 STS [R7], R4 ;  /* 0x0000000407008388 */ /* 0x0003e20000000800 */
[----:B------:R-:W-:Y:S01]  /*0210*/  BAR.SYNC.DEFER_BLOCKING 0x0 ;  /* 0x0000000000007b1d */ /* 0x000fe20000010000 */
[----:B------:R-:W-:Y:S02]  /*0220*/  ISETP.GT.U32.AND P0, PT, R0, 0x3, PT ;  /* 0x000000030000780c */ /* 0x000fe40003f04070 */
[----:B------:R-:W-:-:S11]  /*0230*/  MOV R0, R5 ;  /* 0x0000000500007202 */ /* 0x000fd60000000f00 */
[----:B-1----:R-:W-:Y:S05]  /*0240*/  @P0 BRA `(.L_x_1) ;  /* 0xfffffffc00d40947 */ /* 0x002fea000383ffff */
.L_x_0:
[----:B------:R-:W-:Y:S05]  /*0250*/  @P1 EXIT ;  /* 0x000000000000194d */ /* 0x000fea0003800000 */
[----:B------:R-:W1:Y:S01]  /*0260*/  S2UR UR5, SR_CgaCtaId ;  /* 0x00000000000579c3 */ /* 0x000e620000008800 */
[----:B------:R-:W-:-:S07]  /*0270*/  UMOV UR4, 0x400 ;  /* 0x0000040000047882 */ /* 0x000fce0000000000 */
[----:B------:R-:W2:Y:S01]  /*0280*/  LDC.64 R2, c[0x0][0x390] ;  /* 0x0000e400ff027b82 */ /* 0x000ea20000000a00 */
[----:B-1----:R-:W-:Y:S01]  /*0290*/  ULEA UR4, UR5, UR4, 0x18 ;  /* 0x0000000405047291 */ /* 0x002fe2000f8ec0ff */
[----:B--2---:R-:W-:-:S08]  /*02a0*/  IMAD.WIDE.U32 R2, R9, 0x4, R2 ;  /* 0x0000000409027825 */ /* 0x004fd000078e0002 */
[----:B------:R-:W1:Y:S04]  /*02b0*/  LDS R5, [UR4] ;  /* 0x00000004ff057984 */ /* 0x000e680008000800 */
[----:B-1----:R-:W-:Y:S01]  /*02c0*/  STG.E desc[UR6][R2.64], R5 ;  /* 0x0000000502007986 */ /* 0x002fe2000c101906 */
[----:B------:R-:W-:Y:S05]  /*02d0*/  EXIT ;  /* 0x000000000000794d */ /* 0x000fea0003800000 */
.L_x_2:
[----:B------:R-:W-:-:S00]  /*02e0*/  BRA `(.L_x_2) ;  /* 0xfffffffc00fc7947 */ /* 0x000fc0000383ffff */
[----:B------:R-:W-:-:S00]  /*02f0*/  NOP ;  /* 0x0000000000007918 */ /* 0x000fc00000000000 */
        /* <DEDUP_REMOVED lines=8> */
.L_x_4:


//--------------------- .text._Z14dot_prod_naivePfS_S_i --------------------------
	.section	.text._Z14dot_prod_naivePfS_S_i,"ax",@progbits
	.align	128
        .global         _Z14dot_prod_naivePfS_S_i
        .type           _Z14dot_prod_naivePfS_S_i,@function
        .size           _Z14dot_prod_naivePfS_S_i,(.L_x_5 - _Z14dot_prod_naivePfS_S_i)
        .other          _Z14dot_prod_naivePfS_S_i,@"STO_CUDA_ENTRY STV_DEFAULT"
_Z14dot_prod_naivePfS_S_i:
.text._Z14dot_prod_naivePfS_S_i:
[----:B------:R-:W-:Y:S01]  /*0000*/  LDC R1, c[0x0][0x37c] ;  /* 0x0000df00ff017b82 */ /* 0x000fe20000000800 */
[----:B------:R-:W0:Y:S01]  /*0010*/  S2R R7, SR_CTAID.X ;  /* 0x0000000000077919 */ /* 0x000e220000002500 */
[----:B------:R-:W0:Y:S01]  /*0020*/  LDCU UR4, c[0x0][0x360] ;  /* 0x00006c00ff0477ac */ /* 0x000e220008000800 */
[----:B------:R-:W0:Y:S01]  /*0030*/  S2R R0, SR_TID.X ;  /* 0x0000000000007919 */ /* 0x000e220000002100 */
[----:B------:R-:W1:Y:S01]  /*0040*/  LDCU UR5, c[0x0][0x398] ;  /* 0x00007300ff0577ac */ /* 0x000e620008000800 */
[----:B0-----:R-:W-:-:S05]  /*0050*/  IMAD R7, R7, UR4, R0 ;  /* 0x0000000407077c24 */ /* 0x001fca000f8e0200 */
[----:B-1----:R-:W-:-:S13]  /*0060*/  ISETP.GE.AND P0, PT, R7, UR5, PT ;  /* 0x0000000507007c0c */ /* 0x002fda000bf06270 */
[----:B------:R-:W-:Y:S05]  /*0070*/  @P0 EXIT ;  /* 0x000000000000094d */ /* 0x000fea0003800000 */
[----:B------:R-:W0:Y:S01]  /*0080*/  LDC.64 R2, c[0x0][0x380] ;  /* 0x0000e000ff027b82 */ /* 0x000e220000000a00 */
[----:B------:R-:W1:Y:S07]  /*0090*/  LDCU.64 UR4, c[0x0][0x358] ;  /* 0x00006b00ff0477ac */ /* 0x000e6e0008000a00 */
[----:B------:R-:W2:Y:S01]  /*00a0*/  LDC.64 R4, c[0x0][0x388] ;  /* 0x0000e200ff047b82 */ /* 0x000ea20000000a00 */
[----:B0-----:R-:W-:-:S06]  /*00b0*/  IMAD.WIDE R2, R7, 0x4, R2 ;  /* 0x0000000407027825 */ /* 0x001fcc00078e0202 */
[----:B-1----:R-:W3:Y:S01]  /*00c0*/  LDG.E R2, desc[UR4][R2.64] ;  /* 0x0000000402027981 */ /* 0x002ee2000c1e1900 */
[----:B--2---:R-:W-:-:S06]  /*00d0*/  IMAD.WIDE R4, R7, 0x4, R4 ;  /* 0x0000000407047825 */ /* 0x004fcc00078e0204 */
[----:B------:R-:W3:Y:S01]  /*00e0*/  LDG.E R5, desc[UR4][R4.64] ;  /* 0x0000000404057981 */ /* 0x000ee2000c1e1900 */
[----:B------:R-:W0:Y:S01]  /*00f0*/  LDC.64 R6, c[0x0][0x390] ;  /* 0x0000e400ff067b82 */ /* 0x000e220000000a00 */
[----:B---3--:R-:W-:-:S05]  /*0100*/  FMUL R9, R2, R5 ;  /* 0x0000000502097220 */ /* 0x008fca0000400000 */
[----:B0-----:R-:W-:Y:S01]  /*0110*/  REDG.E.ADD.F32.FTZ.RN.STRONG.GPU desc[UR4][R6.64], R9 ;  /* 0x00000009060079a6 */ /* 0x001fe2000c12f304 */
[----:B------:R-:W-:Y:S05]  /*0120*/  EXIT ;  /* 0x000000000000794d */ /* 0x000fea0003800000 */
.L_x_3:
        /* <DEDUP_REMOVED lines=13> */
.L_x_5:


//--------------------- .nv.shared._Z8dot_prodPfS_S_i --------------------------
	.section	.nv.shared._Z8dot_prodPfS_S_i,"aw",@nobits
	.sectionflags	@""
	.align	16
	.zero		1024


//--------------------- .nv.shared.reserved.0     --------------------------
	.section	.nv.shared.reserved.0,"aw",@nobits
	.weak		__nv_reservedSMEM_offset_0_alias
	.size		__nv_reservedSMEM_offset_0_alias, 0, 64
	.other		__nv_reservedSMEM_offset_0_alias,@"STO_CUDA_RESERVED_SHARED STV_DEFAULT"
__nv_reservedSMEM_offset_0_alias:
	.zero		0
	.zero		64


//--------------------- .nv.shared._Z14dot_prod_naivePfS_S_i --------------------------
	.section	.nv.shared._Z14dot_prod_naivePfS_S_i,"aw",@nobits
	.sectionflags	@""
	.align	16
	.zero		1024


//--------------------- .nv.constant0._Z8dot_prodPfS_S_i --------------------------
	.section	.nv.constant0._Z8dot_prodPfS_S_i,"a",@progbits
	.sectionflags	@""
	.align	4
.nv.constant0._Z8dot_prodPfS_S_i:
	.zero		924


//--------------------- .nv.constant0._Z14dot_prod_naivePfS_S_i --------------------------
	.section	.nv.constant0._Z14dot_prod_naivePfS_S_i,"a",@progbits
	.sectionflags	@""
	.align	4
.nv.constant0._Z14dot_prod_naivePfS_S_i:
	.zero		924


//--------------------- SYMBOLS --------------------------

	.type		.nv.reservedSmem.offset0,@object
	.size		.nv.reservedSmem.offset0,0x4
	.type		.nv.reservedSmem.cap,@object
	.size		.nv.reservedSmem.cap,0x4
